	.headerflags	@"EF_CUDA_TEXMODE_UNIFIED EF_CUDA_64BIT_ADDRESS EF_CUDA_ACCELERATORS EF_CUDA_SM90 EF_CUDA_VIRTUAL_SM(EF_CUDA_SM90)"
	.elftype	@"ET_EXEC"


//--------------------- .nv.info                  --------------------------
	.section	.nv.info,"",@"SHT_CUDA_INFO"
	.align	4


	//----- nvinfo : EIATTR_REGCOUNT
	.align		4
        /*0000*/ 	.byte	0x04, 0x2f
        /*0002*/ 	.short	(.L_1 - .L_0)
	.align		4
.L_0:
        /*0004*/ 	.word	index@(triton_poi_fused_convolution_2)
        /*0008*/ 	.word	0x0000000c


	//----- nvinfo : EIATTR_MIN_STACK_SIZE
	.align		4
.L_1:
        /*000c*/ 	.byte	0x04, 0x12
        /*000e*/ 	.short	(.L_3 - .L_2)
	.align		4
.L_2:
        /*0010*/ 	.word	index@(triton_poi_fused_convolution_2)
        /*0014*/ 	.word	0x00000000


	//----- nvinfo : EIATTR_FRAME_SIZE
	.align		4
.L_3:
        /*0018*/ 	.byte	0x04, 0x11
        /*001a*/ 	.short	(.L_5 - .L_4)
	.align		4
.L_4:
        /*001c*/ 	.word	index@(triton_poi_fused_convolution_2)
        /*0020*/ 	.word	0x00000000


	//----- nvinfo : EIATTR_MIN_STACK_SIZE
	.align		4
.L_5:
        /*0024*/ 	.byte	0x04, 0x12
        /*0026*/ 	.short	(.L_7 - .L_6)
	.align		4
.L_6:
        /*0028*/ 	.word	index@(triton_poi_fused_convolution_2)
        /*002c*/ 	.word	0x00000000
.L_7:


//--------------------- .nv.info.triton_poi_fused_convolution_2 --------------------------
	.section	.nv.info.triton_poi_fused_convolution_2,"",@"SHT_CUDA_INFO"
	.sectionflags	@""
	.align	4


	//----- nvinfo : EIATTR_CUDA_API_VERSION
	.align		4
        /*0000*/ 	.byte	0x04, 0x37
        /*0002*/ 	.short	(.L_9 - .L_8)
.L_8:
        /*0004*/ 	.word	0x0000007c


	//----- nvinfo : EIATTR_KPARAM_INFO
	.align		4
.L_9:
        /*0008*/ 	.byte	0x04, 0x17
        /*000a*/ 	.short	(.L_11 - .L_10)
.L_10:
        /*000c*/ 	.word	0x00000000
        /*0010*/ 	.short	0x0002
        /*0012*/ 	.short	0x0010
        /*0014*/ 	.byte	0x00, 0xf0, 0x11, 0x00


	//----- nvinfo : EIATTR_KPARAM_INFO
	.align		4
.L_11:
        /*0018*/ 	.byte	0x04, 0x17
        /*001a*/ 	.short	(.L_13 - .L_12)
.L_12:
        /*001c*/ 	.word	0x00000000
        /*0020*/ 	.short	0x0001
        /*0022*/ 	.short	0x0008
        /*0024*/ 	.byte	0x00, 0xf4, 0x21, 0x00


	//----- nvinfo : EIATTR_KPARAM_INFO
	.align		4
.L_13:
        /*0028*/ 	.byte	0x04, 0x17
        /*002a*/ 	.short	(.L_15 - .L_14)
.L_14:
        /*002c*/ 	.word	0x00000000
        /*0030*/ 	.short	0x0000
        /*0032*/ 	.short	0x0000
        /*0034*/ 	.byte	0x00, 0xf4, 0x21, 0x00


	//----- nvinfo : EIATTR_SPARSE_MMA_MASK
	.align		4
.L_15:
        /*0038*/ 	.byte	0x03, 0x50
        /*003a*/ 	.short	0x0000


	//----- nvinfo : EIATTR_MAXREG_COUNT
	.align		4
        /*003c*/ 	.byte	0x03, 0x1b
        /*003e*/ 	.short	0x00ff


	//----- nvinfo : EIATTR_EXIT_INSTR_OFFSETS
	.align		4
        /*0040*/ 	.byte	0x04, 0x1c
        /*0042*/ 	.short	(.L_17 - .L_16)


	//   ....[0]....
.L_16:
        /*0044*/ 	.word	0x000001b0


	//   ....[1]....
        /*0048*/ 	.word	0x000001d0


	//----- nvinfo : EIATTR_REQNTID
	.align		4
.L_17:
        /*004c*/ 	.byte	0x04, 0x10
        /*004e*/ 	.short	(.L_19 - .L_18)
.L_18:
        /*0050*/ 	.word	0x00000020
        /*0054*/ 	.word	0x00000001
        /*0058*/ 	.word	0x00000001


	//----- nvinfo : EIATTR_CBANK_PARAM_SIZE
	.align		4
.L_19:
        /*005c*/ 	.byte	0x03, 0x19
        /*005e*/ 	.short	0x0014


	//----- nvinfo : EIATTR_PARAM_CBANK
	.align		4
        /*0060*/ 	.byte	0x04, 0x0a
        /*0062*/ 	.short	(.L_21 - .L_20)
	.align		4
.L_20:
        /*0064*/ 	.word	index@(.nv.constant0.triton_poi_fused_convolution_2)
        /*0068*/ 	.short	0x0210
        /*006a*/ 	.short	0x0014


	//----- nvinfo : EIATTR_SW_WAR
	.align		4
.L_21:
        /*006c*/ 	.byte	0x04, 0x36
        /*006e*/ 	.short	(.L_23 - .L_22)
.L_22:
        /*0070*/ 	.word	0x00000008
.L_23:


//--------------------- .nv.callgraph             --------------------------
	.section	.nv.callgraph,"",@"SHT_CUDA_CALLGRAPH"
	.align	4
	.sectionentsize	8
	.align		4
        /*0000*/ 	.word	0x00000000
	.align		4
        /*0004*/ 	.word	0xffffffff
	.align		4
        /*0008*/ 	.word	0x00000000
	.align		4
        /*000c*/ 	.word	0xfffffffe
	.align		4
        /*0010*/ 	.word	0x00000000
	.align		4
        /*0014*/ 	.word	0xfffffffd
	.align		4
        /*0018*/ 	.word	0x00000000
	.align		4
        /*001c*/ 	.word	0xfffffffc


//--------------------- .text.triton_poi_fused_convolution_2 --------------------------
	.section	.text.triton_poi_fused_convolution_2,"ax",@progbits
	.align	128
        .global         triton_poi_fused_convolution_2
        .type           triton_poi_fused_convolution_2,@function
        .size           triton_poi_fused_convolution_2,(.L_x_1 - triton_poi_fused_convolution_2)
        .other          triton_poi_fused_convolution_2,@"STO_CUDA_ENTRY STV_DEFAULT"
triton_poi_fused_convolution_2:
.text.triton_poi_fused_convolution_2:
[----:B------:R-:W0:Y:S02]  /*0000*/  LDC R1, c[0x0][0x28] ;  /* 0x00000a00ff017b82 */ /* 0x000e240000000800 */
[----:B------:R-:W1:Y:S01]  /*0010*/  S2R R0, SR_TID.X ;  /* 0x0000000000007919 */ /* 0x000e620000002100 */
[----:B------:R-:W2:Y:S01]  /*0020*/  LDC.64 R2, c[0x0][0x210] ;  /* 0x00008400ff027b82 */ /* 0x000ea20000000a00 */
[----:B------:R-:W-:Y:S01]  /*0030*/  ULDC.64 UR4, c[0x0][0x208] ;  /* 0x0000820000047ab9 */ /* 0x000fe20000000a00 */
[----:B------:R-:W3:Y:S06]  /*0040*/  S2R R7, SR_CTAID.X ;  /* 0x0000000000077919 */ /* 0x000eec0000002500 */
[----:B------:R-:W4:Y:S01]  /*0050*/  LDC.64 R4, c[0x0][0x218] ;  /* 0x00008600ff047b82 */ /* 0x000f220000000a00 */
[----:B-1----:R-:W-:Y:S01]  /*0060*/  IMAD.SHL.U32 R0, R0, 0x2, RZ ;  /* 0x0000000200007824 */ /* 0x002fe200078e00ff */
[----:B---3--:R-:W-:-:S04]  /*0070*/  SHF.R.S32.HI R6, RZ, 0x19, R7 ;  /* 0x00000019ff067819 */ /* 0x008fc80000011407 */
[----:B------:R-:W-:Y:S02]  /*0080*/  LOP3.LUT R0, R0, 0x3e, RZ, 0xc0, !PT ;  /* 0x0000003e00007812 */ /* 0x000fe400078ec0ff */
[----:B------:R-:W-:-:S03]  /*0090*/  SGXT R6, R6, 0x1 ;  /* 0x000000010606781a */ /* 0x000fc60000000200 */
[----:B------:R-:W-:-:S04]  /*00a0*/  IMAD R7, R7, 0x40, R0 ;  /* 0x0000004007077824 */ /* 0x000fc800078e0200 */
[C---:B--2---:R-:W-:Y:S01]  /*00b0*/  IMAD.WIDE R2, R7.reuse, 0x4, R2 ;  /* 0x0000000407027825 */ /* 0x044fe200078e0202 */
[----:B------:R-:W-:Y:S02]  /*00c0*/  LEA.HI R6, R6, R7, RZ, 0x2 ;  /* 0x0000000706067211 */ /* 0x000fe400078f10ff */
[----:B------:R-:W-:Y:S02]  /*00d0*/  ISETP.GE.AND P0, PT, R7, 0x40, PT ;  /* 0x000000400700780c */ /* 0x000fe40003f06270 */
[----:B------:R-:W-:-:S04]  /*00e0*/  SHF.R.S32.HI R6, RZ, 0x2, R6 ;  /* 0x00000002ff067819 */ /* 0x000fc80000011406 */
[----:B------:R-:W-:-:S04]  /*00f0*/  LEA.HI R0, R6, R6, RZ, 0x2 ;  /* 0x0000000606007211 */ /* 0x000fc800078f10ff */
[----:B------:R-:W-:Y:S01]  /*0100*/  LOP3.LUT R9, R0, 0xfffffffc, RZ, 0xc0, !PT ;  /* 0xfffffffc00097812 */ /* 0x000fe200078ec0ff */
[----:B------:R-:W-:-:S04]  /*0110*/  IMAD.MOV.U32 R0, RZ, RZ, RZ ;  /* 0x000000ffff007224 */ /* 0x000fc800078e00ff */
[----:B------:R-:W-:Y:S01]  /*0120*/  IMAD.IADD R9, R6, 0x1, -R9 ;  /* 0x0000000106097824 */ /* 0x000fe200078e0a09 */
[----:B------:R-:W-:-:S03]  /*0130*/  CS2R R6, SRZ ;  /* 0x0000000000067805 */ /* 0x000fc6000001ff00 */
[----:B----4-:R-:W-:-:S03]  /*0140*/  IMAD.WIDE R4, R9, 0x4, R4 ;  /* 0x0000000409047825 */ /* 0x010fc600078e0204 */
[----:B------:R-:W2:Y:S01]  /*0150*/  @!P0 LDG.E.64 R6, desc[UR4][R2.64] ;  /* 0x0000000402068981 */ /* 0x000ea2000c1e1b00 */
[----:B------:R-:W-:-:S03]  /*0160*/  IMAD.MOV.U32 R9, RZ, RZ, RZ ;  /* 0x000000ffff097224 */ /* 0x000fc600078e00ff */
[----:B------:R-:W2:Y:S04]  /*0170*/  @!P0 LDG.E.EL R0, desc[UR4][R4.64] ;  /* 0x0000000404008981 */ /* 0x000ea8000c2e1900 */
[----:B------:R-:W3:Y:S01]  /*0180*/  @!P0 LDG.E.EL R9, desc[UR4][R4.64] ;  /* 0x0000000404098981 */ /* 0x000ee2000c2e1900 */
[----:B--2---:R-:W-:Y:S01]  /*0190*/  FADD R7, R0, R7 ;  /* 0x0000000700077221 */ /* 0x004fe20000000000 */
[----:B---3--:R-:W-:Y:S01]  /*01a0*/  FADD R6, R9, R6 ;  /* 0x0000000609067221 */ /* 0x008fe20000000000 */
[----:B------:R-:W-:Y:S06]  /*01b0*/  @P0 EXIT ;  /* 0x000000000000094d */ /* 0x000fec0003800000 */
[----:B------:R-:W-:Y:S01]  /*01c0*/  STG.E.64 desc[UR4][R2.64], R6 ;  /* 0x0000000602007986 */ /* 0x000fe2000c101b04 */
[----:B------:R-:W-:Y:S05]  /*01d0*/  EXIT ;  /* 0x000000000000794d */ /* 0x000fea0003800000 */
.L_x_0:
[----:B------:R-:W-:-:S00]  /*01e0*/  BRA `(.L_x_0) ;  /* 0xfffffffc00fc7947 */ /* 0x000fc0000383ffff */
[----:B------:R-:W-:-:S00]  /*01f0*/  NOP ;  /* 0x0000000000007918 */ /* 0x000fc00000000000 */
        /* <DEDUP_REMOVED lines=8> */
.L_x_1:


//--------------------- .nv.constant0.triton_poi_fused_convolution_2 --------------------------
	.section	.nv.constant0.triton_poi_fused_convolution_2,"a",@progbits
	.sectionflags	@""
	.align	4
.nv.constant0.triton_poi_fused_convolution_2:
	.zero		548
